	.headerflags	@"EF_CUDA_TEXMODE_UNIFIED EF_CUDA_64BIT_ADDRESS EF_CUDA_ACCELERATORS EF_CUDA_SM90 EF_CUDA_VIRTUAL_SM(EF_CUDA_SM90)"
	.elftype	@"ET_EXEC"


//--------------------- .nv.info                  --------------------------
	.section	.nv.info,"",@"SHT_CUDA_INFO"
	.align	4


	//----- nvinfo : EIATTR_REGCOUNT
	.align		4
        /*0000*/ 	.byte	0x04, 0x2f
        /*0002*/ 	.short	(.L_3 - .L_2)
	.align		4
.L_2:
        /*0004*/ 	.word	index@(triton_poi_fused__native_batch_norm_legit_no_training_convolution_relu_35)
        /*0008*/ 	.word	0x00000020


	//----- nvinfo : EIATTR_MIN_STACK_SIZE
	.align		4
.L_3:
        /*000c*/ 	.byte	0x04, 0x12
        /*000e*/ 	.short	(.L_5 - .L_4)
	.align		4
.L_4:
        /*0010*/ 	.word	index@(triton_poi_fused__native_batch_norm_legit_no_training_convolution_relu_35)
        /*0014*/ 	.word	0x00000000


	//----- nvinfo : EIATTR_FRAME_SIZE
	.align		4
.L_5:
        /*0018*/ 	.byte	0x04, 0x11
        /*001a*/ 	.short	(.L_7 - .L_6)
	.align		4
.L_6:
        /*001c*/ 	.word	index@(triton_poi_fused__native_batch_norm_legit_no_training_convolution_relu_35)
        /*0020*/ 	.word	0x00000000


	//----- nvinfo : EIATTR_MIN_STACK_SIZE
	.align		4
.L_7:
        /*0024*/ 	.byte	0x04, 0x12
        /*0026*/ 	.short	(.L_9 - .L_8)
	.align		4
.L_8:
        /*0028*/ 	.word	index@(triton_poi_fused__native_batch_norm_legit_no_training_convolution_relu_35)
        /*002c*/ 	.word	0x00000000
.L_9:


//--------------------- .nv.info.triton_poi_fused__native_batch_norm_legit_no_training_convolution_relu_35 --------------------------
	.section	.nv.info.triton_poi_fused__native_batch_norm_legit_no_training_convolution_relu_35,"",@"SHT_CUDA_INFO"
	.sectionflags	@""
	.align	4


	//----- nvinfo : EIATTR_CUDA_API_VERSION
	.align		4
        /*0000*/ 	.byte	0x04, 0x37
        /*0002*/ 	.short	(.L_11 - .L_10)
.L_10:
        /*0004*/ 	.word	0x0000007c


	//----- nvinfo : EIATTR_KPARAM_INFO
	.align		4
.L_11:
        /*0008*/ 	.byte	0x04, 0x17
        /*000a*/ 	.short	(.L_13 - .L_12)
.L_12:
        /*000c*/ 	.word	0x00000000
        /*0010*/ 	.short	0x0007
        /*0012*/ 	.short	0x0038
        /*0014*/ 	.byte	0x00, 0xf0, 0x11, 0x00


	//----- nvinfo : EIATTR_KPARAM_INFO
	.align		4
.L_13:
        /*0018*/ 	.byte	0x04, 0x17
        /*001a*/ 	.short	(.L_15 - .L_14)
.L_14:
        /*001c*/ 	.word	0x00000000
        /*0020*/ 	.short	0x0006
        /*0022*/ 	.short	0x0030
        /*0024*/ 	.byte	0x00, 0xf4, 0x21, 0x00


	//----- nvinfo : EIATTR_KPARAM_INFO
	.align		4
.L_15:
        /*0028*/ 	.byte	0x04, 0x17
        /*002a*/ 	.short	(.L_17 - .L_16)
.L_16:
        /*002c*/ 	.word	0x00000000
        /*0030*/ 	.short	0x0005
        /*0032*/ 	.short	0x0028
        /*0034*/ 	.byte	0x00, 0xf4, 0x21, 0x00


	//----- nvinfo : EIATTR_KPARAM_INFO
	.align		4
.L_17:
        /*0038*/ 	.byte	0x04, 0x17
        /*003a*/ 	.short	(.L_19 - .L_18)
.L_18:
        /*003c*/ 	.word	0x00000000
        /*0040*/ 	.short	0x0004
        /*0042*/ 	.short	0x0020
        /*0044*/ 	.byte	0x00, 0xf4, 0x21, 0x00


	//----- nvinfo : EIATTR_KPARAM_INFO
	.align		4
.L_19:
        /*0048*/ 	.byte	0x04, 0x17
        /*004a*/ 	.short	(.L_21 - .L_20)
.L_20:
        /*004c*/ 	.word	0x00000000
        /*0050*/ 	.short	0x0003
        /*0052*/ 	.short	0x0018
        /*0054*/ 	.byte	0x00, 0xf4, 0x21, 0x00


	//----- nvinfo : EIATTR_KPARAM_INFO
	.align		4
.L_21:
        /*0058*/ 	.byte	0x04, 0x17
        /*005a*/ 	.short	(.L_23 - .L_22)
.L_22:
        /*005c*/ 	.word	0x00000000
        /*0060*/ 	.short	0x0002
        /*0062*/ 	.short	0x0010
        /*0064*/ 	.byte	0x00, 0xf4, 0x21, 0x00


	//----- nvinfo : EIATTR_KPARAM_INFO
	.align		4
.L_23:
        /*0068*/ 	.byte	0x04, 0x17
        /*006a*/ 	.short	(.L_25 - .L_24)
.L_24:
        /*006c*/ 	.word	0x00000000
        /*0070*/ 	.short	0x0001
        /*0072*/ 	.short	0x0008
        /*0074*/ 	.byte	0x00, 0xf4, 0x21, 0x00


	//----- nvinfo : EIATTR_KPARAM_INFO
	.align		4
.L_25:
        /*0078*/ 	.byte	0x04, 0x17
        /*007a*/ 	.short	(.L_27 - .L_26)
.L_26:
        /*007c*/ 	.word	0x00000000
        /*0080*/ 	.short	0x0000
        /*0082*/ 	.short	0x0000
        /*0084*/ 	.byte	0x00, 0xf4, 0x21, 0x00


	//----- nvinfo : EIATTR_SPARSE_MMA_MASK
	.align		4
.L_27:
        /*0088*/ 	.byte	0x03, 0x50
        /*008a*/ 	.short	0x0000


	//----- nvinfo : EIATTR_MAXREG_COUNT
	.align		4
        /*008c*/ 	.byte	0x03, 0x1b
        /*008e*/ 	.short	0x00ff


	//----- nvinfo : EIATTR_EXIT_INSTR_OFFSETS
	.align		4
        /*0090*/ 	.byte	0x04, 0x1c
        /*0092*/ 	.short	(.L_29 - .L_28)


	//   ....[0]....
.L_28:
        /*0094*/ 	.word	0x00000890


	//----- nvinfo : EIATTR_REQNTID
	.align		4
.L_29:
        /*0098*/ 	.byte	0x04, 0x10
        /*009a*/ 	.short	(.L_31 - .L_30)
.L_30:
        /*009c*/ 	.word	0x00000080
        /*00a0*/ 	.word	0x00000001
        /*00a4*/ 	.word	0x00000001


	//----- nvinfo : EIATTR_CBANK_PARAM_SIZE
	.align		4
.L_31:
        /*00a8*/ 	.byte	0x03, 0x19
        /*00aa*/ 	.short	0x003c


	//----- nvinfo : EIATTR_PARAM_CBANK
	.align		4
        /*00ac*/ 	.byte	0x04, 0x0a
        /*00ae*/ 	.short	(.L_33 - .L_32)
	.align		4
.L_32:
        /*00b0*/ 	.word	index@(.nv.constant0.triton_poi_fused__native_batch_norm_legit_no_training_convolution_relu_35)
        /*00b4*/ 	.short	0x0210
        /*00b6*/ 	.short	0x003c


	//----- nvinfo : EIATTR_SW_WAR
	.align		4
.L_33:
        /*00b8*/ 	.byte	0x04, 0x36
        /*00ba*/ 	.short	(.L_35 - .L_34)
.L_34:
        /*00bc*/ 	.word	0x00000008
.L_35:


//--------------------- .nv.callgraph             --------------------------
	.section	.nv.callgraph,"",@"SHT_CUDA_CALLGRAPH"
	.align	4
	.sectionentsize	8
	.align		4
        /*0000*/ 	.word	0x00000000
	.align		4
        /*0004*/ 	.word	0xffffffff
	.align		4
        /*0008*/ 	.word	0x00000000
	.align		4
        /*000c*/ 	.word	0xfffffffe
	.align		4
        /*0010*/ 	.word	0x00000000
	.align		4
        /*0014*/ 	.word	0xfffffffd
	.align		4
        /*0018*/ 	.word	0x00000000
	.align		4
        /*001c*/ 	.word	0xfffffffc


//--------------------- .nv.constant4             --------------------------
	.section	.nv.constant4,"a",@progbits
	.align	8
	.align		8
.nv.constant4:
        /*0000*/ 	.dword	_$_str
	.align		8
        /*0008*/ 	.dword	_$_str_$_2


//--------------------- .text.triton_poi_fused__native_batch_norm_legit_no_training_convolution_relu_35 --------------------------
	.section	.text.triton_poi_fused__native_batch_norm_legit_no_training_convolution_relu_35,"ax",@progbits
	.align	128
        .global         triton_poi_fused__native_batch_norm_legit_no_training_convolution_relu_35
        .type           triton_poi_fused__native_batch_norm_legit_no_training_convolution_relu_35,@function
        .size           triton_poi_fused__native_batch_norm_legit_no_training_convolution_relu_35,(.L_x_1 - triton_poi_fused__native_batch_norm_legit_no_training_convolution_relu_35)
        .other          triton_poi_fused__native_batch_norm_legit_no_training_convolution_relu_35,@"STO_CUDA_ENTRY STV_DEFAULT"
triton_poi_fused__native_batch_norm_legit_no_training_convolution_relu_35:
.text.triton_poi_fused__native_batch_norm_legit_no_training_convolution_relu_35:
[----:B------:R-:W-:Y:S01]  /*0000*/  LDC R1, c[0x0][0x28] ;  /* 0x00000a00ff017b82 */ /* 0x000fe20000000800 */
[----:B------:R-:W1:Y:S07]  /*0010*/  S2R R0, SR_TID.X ;  /* 0x0000000000007919 */ /* 0x000e6e0000002100 */
[----:B------:R-:W2:Y:S01]  /*0020*/  LDC.64 R4, c[0x0][0x228] ;  /* 0x00008a00ff047b82 */ /* 0x000ea20000000a00 */
[----:B------:R-:W-:Y:S01]  /*0030*/  ULDC.64 UR4, c[0x0][0x208] ;  /* 0x0000820000047ab9 */ /* 0x000fe20000000a00 */
[----:B------:R-:W3:Y:S06]  /*0040*/  S2R R3, SR_CTAID.X ;  /* 0x0000000000037919 */ /* 0x000eec0000002500 */
[----:B------:R-:W4:Y:S08]  /*0050*/  LDC.64 R20, c[0x0][0x210] ;  /* 0x00008400ff147b82 */ /* 0x000f300000000a00 */
[----:B------:R-:W5:Y:S08]  /*0060*/  LDC.64 R26, c[0x0][0x220] ;  /* 0x00008800ff1a7b82 */ /* 0x000f700000000a00 */
[----:B------:R-:W4:Y:S01]  /*0070*/  LDC.64 R18, c[0x0][0x230] ;  /* 0x00008c00ff127b82 */ /* 0x000f220000000a00 */
[----:B-1----:R-:W-:-:S02]  /*0080*/  SHF.L.U32 R0, R0, 0x2, RZ ;  /* 0x0000000200007819 */ /* 0x002fc400000006ff */
[----:B---3--:R-:W-:Y:S02]  /*0090*/  SHF.R.S32.HI R2, RZ, 0x15, R3 ;  /* 0x00000015ff027819 */ /* 0x008fe40000011403 */
[----:B------:R-:W-:Y:S02]  /*00a0*/  LOP3.LUT R0, R0, 0x1fc, RZ, 0xc0, !PT ;  /* 0x000001fc00007812 */ /* 0x000fe400078ec0ff */
[----:B------:R-:W-:Y:S02]  /*00b0*/  SGXT R2, R2, 0x1 ;  /* 0x000000010202781a */ /* 0x000fe40000000200 */
[----:B------:R-:W-:-:S04]  /*00c0*/  LEA R16, R3, R0, 0xa ;  /* 0x0000000003107211 */ /* 0x000fc800078e50ff */
[----:B------:R-:W-:-:S04]  /*00d0*/  LEA.HI R0, R2, R16, RZ, 0xc ;  /* 0x0000001002007211 */ /* 0x000fc800078f60ff */
[----:B------:R-:W-:-:S04]  /*00e0*/  SHF.R.S32.HI R0, RZ, 0xc, R0 ;  /* 0x0000000cff007819 */ /* 0x000fc80000011400 */
[----:B------:R-:W-:-:S04]  /*00f0*/  LEA.HI R3, R0, R0, RZ, 0x6 ;  /* 0x0000000000037211 */ /* 0x000fc800078f30ff */
[----:B------:R-:W-:-:S04]  /*0100*/  LOP3.LUT R3, R3, 0xffffffc0, RZ, 0xc0, !PT ;  /* 0xffffffc003037812 */ /* 0x000fc800078ec0ff */
[----:B------:R-:W-:-:S05]  /*0110*/  IADD3 R7, R0, -R3, RZ ;  /* 0x8000000300077210 */ /* 0x000fca0007ffe0ff */
[----:B--2---:R-:W-:Y:S01]  /*0120*/  IMAD.WIDE R22, R7, 0x4, R4 ;  /* 0x0000000407167825 */ /* 0x004fe200078e0204 */
[----:B------:R-:W-:-:S05]  /*0130*/  IADD3 R17, R16, 0x200, RZ ;  /* 0x0000020010117810 */ /* 0x000fca0007ffe0ff */
[----:B------:R-:W2:Y:S01]  /*0140*/  LDG.E.EL R22, desc[UR4][R22.64] ;  /* 0x0000000416167981 */ /* 0x000ea2000c2e1900 */
[----:B------:R-:W-:-:S04]  /*0150*/  LEA.HI R2, R2, R17, RZ, 0xc ;  /* 0x0000001102027211 */ /* 0x000fc800078f60ff */
[----:B------:R-:W-:Y:S02]  /*0160*/  SHF.R.S32.HI R25, RZ, 0xc, R2 ;  /* 0x0000000cff197819 */ /* 0x000fe40000011402 */
[----:B------:R-:W1:Y:S02]  /*0170*/  LDC.64 R2, c[0x0][0x218] ;  /* 0x00008600ff027b82 */ /* 0x000e640000000a00 */
[----:B------:R-:W-:-:S04]  /*0180*/  LEA.HI R0, R25, R25, RZ, 0x6 ;  /* 0x0000001919007211 */ /* 0x000fc800078f30ff */
[----:B------:R-:W-:-:S04]  /*0190*/  LOP3.LUT R0, R0, 0xffffffc0, RZ, 0xc0, !PT ;  /* 0xffffffc000007812 */ /* 0x000fc800078ec0ff */
[----:B------:R-:W-:-:S05]  /*01a0*/  IADD3 R25, R25, -R0, RZ ;  /* 0x8000000019197210 */ /* 0x000fca0007ffe0ff */
[----:B------:R-:W-:Y:S02]  /*01b0*/  IMAD.WIDE R8, R25, 0x4, R4 ;  /* 0x0000000419087825 */ /* 0x000fe400078e0204 */
[----:B------:R-:W3:Y:S03]  /*01c0*/  LDC.64 R4, c[0x0][0x238] ;  /* 0x00008e00ff047b82 */ /* 0x000ee60000000a00 */
[----:B------:R1:W2:Y:S01]  /*01d0*/  LDG.E.EL R23, desc[UR4][R8.64] ;  /* 0x0000000408177981 */ /* 0x0002a2000c2e1900 */
[----:B----4-:R-:W-:-:S04]  /*01e0*/  IMAD.WIDE R20, R16, 0x4, R20 ;  /* 0x0000000410147825 */ /* 0x010fc800078e0214 */
[C---:B-1----:R-:W-:Y:S01]  /*01f0*/  IMAD.WIDE R10, R7.reuse, 0x4, R2 ;  /* 0x00000004070a7825 */ /* 0x042fe200078e0202 */
[----:B------:R-:W4:Y:S03]  /*0200*/  LDG.E.128 R12, desc[UR4][R20.64] ;  /* 0x00000004140c7981 */ /* 0x000f26000c1e1d00 */
[C---:B-----5:R-:W-:Y:S01]  /*0210*/  IMAD.WIDE R28, R7.reuse, 0x4, R26 ;  /* 0x00000004071c7825 */ /* 0x060fe200078e021a */
[----:B------:R-:W4:Y:S04]  /*0220*/  LDG.E.EL R6, desc[UR4][R10.64] ;  /* 0x000000040a067981 */ /* 0x000f28000c2e1900 */
[----:B------:R3:W5:Y:S01]  /*0230*/  LDG.E.EL R0, desc[UR4][R28.64] ;  /* 0x000000041c007981 */ /* 0x000762000c2e1900 */
[----:B0-----:R-:W-:-:S04]  /*0240*/  IMAD.WIDE R8, R7, 0x4, R18 ;  /* 0x0000000407087825 */ /* 0x001fc800078e0212 */
[----:B---3--:R-:W-:Y:S02]  /*0250*/  IMAD.WIDE R28, R7, 0x4, R4 ;  /* 0x00000004071c7825 */ /* 0x008fe400078e0204 */
[----:B------:R-:W3:Y:S04]  /*0260*/  LDG.E.EL R7, desc[UR4][R8.64] ;  /* 0x0000000408077981 */ /* 0x000ee8000c2e1900 */
[----:B------:R0:W3:Y:S01]  /*0270*/  LDG.E.EL R24, desc[UR4][R28.64] ;  /* 0x000000041c187981 */ /* 0x0000e2000c2e1900 */
[----:B------:R-:W-:-:S04]  /*0280*/  IMAD.WIDE R2, R25, 0x4, R2 ;  /* 0x0000000419027825 */ /* 0x000fc800078e0202 */
[C---:B------:R-:W-:Y:S01]  /*0290*/  IMAD.WIDE R26, R25.reuse, 0x4, R26 ;  /* 0x00000004191a7825 */ /* 0x040fe200078e021a */
[----:B------:R-:W3:Y:S04]  /*02a0*/  LDG.E.128 R8, desc[UR4][R20.64+0x800] ;  /* 0x0008000414087981 */ /* 0x000ee8000c1e1d00 */
[----:B------:R-:W3:Y:S01]  /*02b0*/  LDG.E.EL R3, desc[UR4][R2.64] ;  /* 0x0000000402037981 */ /* 0x000ee2000c2e1900 */
[----:B------:R-:W-:-:S04]  /*02c0*/  IMAD.WIDE R18, R25, 0x4, R18 ;  /* 0x0000000419127825 */ /* 0x000fc800078e0212 */
[----:B------:R-:W-:Y:S02]  /*02d0*/  IMAD.WIDE R4, R25, 0x4, R4 ;  /* 0x0000000419047825 */ /* 0x000fe400078e0204 */
[----:B------:R1:W3:Y:S04]  /*02e0*/  LDG.E.EL R19, desc[UR4][R18.64] ;  /* 0x0000000412137981 */ /* 0x0002e8000c2e1900 */
[----:B------:R0:W3:Y:S04]  /*02f0*/  LDG.E.EL R2, desc[UR4][R26.64] ;  /* 0x000000041a027981 */ /* 0x0000e8000c2e1900 */
[----:B------:R0:W3:Y:S01]  /*0300*/  LDG.E.EL R4, desc[UR4][R4.64] ;  /* 0x0000000404047981 */ /* 0x0000e2000c2e1900 */
[----:B--2---:R-:W-:-:S04]  /*0310*/  FADD R25, R22, 9.9999997473787516356e-06 ;  /* 0x3727c5ac16197421 */ /* 0x004fc80000000000 */
[----:B0-----:R-:W0:Y:S02]  /*0320*/  MUFU.SQRT R28, R25 ;  /* 0x00000019001c7308 */ /* 0x001e240000002000 */
[C---:B0-----:R-:W-:Y:S02]  /*0330*/  FSETP.GT.AND P0, PT, R28.reuse, 8.50705917302346158658e+37, PT ;  /* 0x7e8000001c00780b */ /* 0x041fe40003f04000 */
[----:B------:R-:W-:Y:S01]  /*0340*/  FSETP.GEU.AND P1, PT, R28, 1.175494350822287508e-38, PT ;  /* 0x008000001c00780b */ /* 0x000fe20003f2e000 */
[----:B------:R-:W-:Y:S01]  /*0350*/  FADD R23, R23, 9.9999997473787516356e-06 ;  /* 0x3727c5ac17177421 */ /* 0x000fe20000000000 */
[----:B------:R-:W-:-:S03]  /*0360*/  HFMA2.MMA R22, -RZ, RZ, 1.625, 0 ;  /* 0x3e800000ff167435 */ /* 0x000fc600000001ff */
[----:B-1----:R-:W0:Y:S06]  /*0370*/  MUFU.SQRT R18, R23 ;  /* 0x0000001700127308 */ /* 0x002e2c0000002000 */
[----:B------:R-:W-:-:S04]  /*0380*/  @P0 FMUL R28, R28, 0.25 ;  /* 0x3e8000001c1c0820 */ /* 0x000fc80000400000 */
[----:B------:R-:W-:Y:S01]  /*0390*/  @!P1 FMUL R28, R28, 16777216 ;  /* 0x4b8000001c1c9820 */ /* 0x000fe20000400000 */
[----:B------:R-:W-:-:S05]  /*03a0*/  FSEL R27, R22, 1, P0 ;  /* 0x3f800000161b7808 */ /* 0x000fca0000000000 */
[----:B------:R-:W1:Y:S01]  /*03b0*/  MUFU.RCP R28, R28 ;  /* 0x0000001c001c7308 */ /* 0x000e620000001000 */
[----:B------:R-:W-:Y:S01]  /*03c0*/  @!P1 FMUL R27, R27, 16777216 ;  /* 0x4b8000001b1b9820 */ /* 0x000fe20000400000 */
[C---:B0-----:R-:W-:Y:S02]  /*03d0*/  FSETP.GT.AND P0, PT, R18.reuse, 8.50705917302346158658e+37, PT ;  /* 0x7e8000001200780b */ /* 0x041fe40003f04000 */
[----:B------:R-:W-:Y:S01]  /*03e0*/  FSETP.GEU.AND P1, PT, R18, 1.175494350822287508e-38, PT ;  /* 0x008000001200780b */ /* 0x000fe20003f2e000 */
[--C-:B----4-:R-:W-:Y:S01]  /*03f0*/  FADD R13, R13, R6.reuse ;  /* 0x000000060d0d7221 */ /* 0x110fe20000000000 */
[--C-:B------:R-:W-:Y:S01]  /*0400*/  FADD R12, R12, R6.reuse ;  /* 0x000000060c0c7221 */ /* 0x100fe20000000000 */
[--C-:B------:R-:W-:Y:S01]  /*0410*/  FADD R15, R15, R6.reuse ;  /* 0x000000060f0f7221 */ /* 0x100fe20000000000 */
[----:B------:R-:W-:Y:S01]  /*0420*/  FADD R14, R14, R6 ;  /* 0x000000060e0e7221 */ /* 0x000fe20000000000 */
[C---:B-----5:R-:W-:Y:S01]  /*0430*/  FADD R26, -R0.reuse, R13 ;  /* 0x0000000d001a7221 */ /* 0x060fe20000000100 */
[----:B------:R-:W-:Y:S01]  /*0440*/  FADD R6, -R0, R12 ;  /* 0x0000000c00067221 */ /* 0x000fe20000000100 */
[----:B-1----:R-:W-:Y:S01]  /*0450*/  FMUL R5, R28, R27 ;  /* 0x0000001b1c057220 */ /* 0x002fe20000400000 */
[C---:B------:R-:W-:Y:S01]  /*0460*/  FADD R28, -R0.reuse, R15 ;  /* 0x0000000f001c7221 */ /* 0x040fe20000000100 */
[----:B------:R-:W-:Y:S01]  /*0470*/  FADD R0, -R0, R14 ;  /* 0x0000000e00007221 */ /* 0x000fe20000000100 */
[----:B------:R-:W-:Y:S01]  /*0480*/  SHF.R.S32.HI R25, RZ, 0x1f, R16 ;  /* 0x0000001fff197819 */ /* 0x000fe20000011410 */
[----:B------:R-:W-:Y:S01]  /*0490*/  @P0 FMUL R18, R18, 0.25 ;  /* 0x3e80000012120820 */ /* 0x000fe20000400000 */
[C---:B------:R-:W-:Y:S01]  /*04a0*/  FMUL R26, R5.reuse, R26 ;  /* 0x0000001a051a7220 */ /* 0x040fe20000400000 */
[C---:B------:R-:W-:Y:S01]  /*04b0*/  FMUL R29, R5.reuse, R6 ;  /* 0x00000006051d7220 */ /* 0x040fe20000400000 */
[C---:B------:R-:W-:Y:S01]  /*04c0*/  FMUL R27, R5.reuse, R0 ;  /* 0x00000000051b7220 */ /* 0x040fe20000400000 */
[----:B------:R-:W-:Y:S01]  /*04d0*/  FMUL R23, R5, R28 ;  /* 0x0000001c05177220 */ /* 0x000fe20000400000 */
[----:B------:R-:W-:Y:S01]  /*04e0*/  LEA.HI R25, R25, R16, RZ, 0x12 ;  /* 0x0000001019197211 */ /* 0x000fe200078f90ff */
[----:B------:R-:W-:Y:S01]  /*04f0*/  @!P1 FMUL R18, R18, 16777216 ;  /* 0x4b80000012129820 */ /* 0x000fe20000400000 */
[C-C-:B---3--:R-:W-:Y:S01]  /*0500*/  FFMA R5, R7.reuse, R26, R24.reuse ;  /* 0x0000001a07057223 */ /* 0x148fe20000000018 */
[C-C-:B------:R-:W-:Y:S01]  /*0510*/  FFMA R0, R7.reuse, R29, R24.reuse ;  /* 0x0000001d07007223 */ /* 0x140fe20000000018 */
[C-C-:B------:R-:W-:Y:S01]  /*0520*/  FFMA R6, R7.reuse, R27, R24.reuse ;  /* 0x0000001b07067223 */ /* 0x140fe20000000018 */
[----:B------:R-:W-:Y:S01]  /*0530*/  SHF.R.S32.HI R26, RZ, 0x1f, R17 ;  /* 0x0000001fff1a7819 */ /* 0x000fe20000011411 */
[----:B------:R-:W-:Y:S01]  /*0540*/  FFMA R7, R7, R23, R24 ;  /* 0x0000001707077223 */ /* 0x000fe20000000018 */
[----:B------:R-:W-:Y:S01]  /*0550*/  LOP3.LUT R23, R25, 0xfffc0000, RZ, 0xc0, !PT ;  /* 0xfffc000019177812 */ /* 0x000fe200078ec0ff */
[----:B------:R-:W0:Y:S01]  /*0560*/  MUFU.RCP R18, R18 ;  /* 0x0000001200127308 */ /* 0x000e220000001000 */
[----:B------:R-:W-:-:S02]  /*0570*/  LEA.HI R26, R26, R17, RZ, 0x12 ;  /* 0x000000111a1a7211 */ /* 0x000fc400078f90ff */
[----:B------:R-:W-:Y:S02]  /*0580*/  IADD3 R24, R16, -R23, RZ ;  /* 0x8000001710187210 */ /* 0x000fe40007ffe0ff */
[----:B------:R-:W-:Y:S02]  /*0590*/  SHF.R.S32.HI R23, RZ, 0x12, R25 ;  /* 0x00000012ff177819 */ /* 0x000fe40000011419 */
[----:B------:R-:W-:Y:S02]  /*05a0*/  LOP3.LUT R16, R26, 0xfffc0000, RZ, 0xc0, !PT ;  /* 0xfffc00001a107812 */ /* 0x000fe400078ec0ff */
[----:B------:R-:W-:Y:S01]  /*05b0*/  FSEL R27, R22, 1, P0 ;  /* 0x3f800000161b7808 */ /* 0x000fe20000000000 */
[----:B------:R-:W-:Y:S01]  /*05c0*/  IMAD R23, R23, 0x140000, R24 ;  /* 0x0014000017177824 */ /* 0x000fe200078e0218 */
[----:B------:R-:W-:Y:S01]  /*05d0*/  IADD3 R16, R17, -R16, RZ ;  /* 0x8000001011107210 */ /* 0x000fe20007ffe0ff */
[----:B------:R-:W1:Y:S01]  /*05e0*/  LDC.64 R24, c[0x0][0x240] ;  /* 0x00009000ff187b82 */ /* 0x000e620000000a00 */
[----:B------:R-:W-:Y:S01]  /*05f0*/  SHF.R.S32.HI R17, RZ, 0x12, R26 ;  /* 0x00000012ff117819 */ /* 0x000fe2000001141a */
[----:B------:R-:W-:Y:S01]  /*0600*/  @!P1 FMUL R27, R27, 16777216 ;  /* 0x4b8000001b1b9820 */ /* 0x000fe20000400000 */
[--C-:B------:R-:W-:Y:S01]  /*0610*/  FADD R9, R9, R3.reuse ;  /* 0x0000000309097221 */ /* 0x100fe20000000000 */
[--C-:B------:R-:W-:Y:S01]  /*0620*/  FADD R8, R8, R3.reuse ;  /* 0x0000000308087221 */ /* 0x100fe20000000000 */
[----:B------:R-:W-:Y:S01]  /*0630*/  FADD R10, R10, R3 ;  /* 0x000000030a0a7221 */ /* 0x000fe20000000000 */
[----:B------:R-:W-:-:S02]  /*0640*/  IMAD R17, R17, 0x140000, R16 ;  /* 0x0014000011117824 */ /* 0x000fc400078e0210 */
[----:B------:R-:W-:Y:S01]  /*0650*/  FADD R11, R11, R3 ;  /* 0x000000030b0b7221 */ /* 0x000fe20000000000 */
[----:B0-----:R-:W-:Y:S01]  /*0660*/  FMUL R16, R18, R27 ;  /* 0x0000001b12107220 */ /* 0x001fe20000400000 */
[C---:B------:R-:W-:Y:S01]  /*0670*/  FADD R27, -R2.reuse, R9 ;  /* 0x00000009021b7221 */ /* 0x040fe20000000100 */
[C---:B------:R-:W-:Y:S01]  /*0680*/  FADD R3, -R2.reuse, R8 ;  /* 0x0000000802037221 */ /* 0x040fe20000000100 */
[C---:B------:R-:W-:Y:S01]  /*0690*/  FADD R29, -R2.reuse, R10 ;  /* 0x0000000a021d7221 */ /* 0x040fe20000000100 */
[----:B------:R-:W-:Y:S01]  /*06a0*/  FADD R2, -R2, R11 ;  /* 0x0000000b02027221 */ /* 0x000fe20000000100 */
[C---:B------:R-:W-:Y:S01]  /*06b0*/  FMUL R18, R16.reuse, R27 ;  /* 0x0000001b10127220 */ /* 0x040fe20000400000 */
[C---:B------:R-:W-:Y:S01]  /*06c0*/  FMUL R22, R16.reuse, R3 ;  /* 0x0000000310167220 */ /* 0x040fe20000400000 */
[C---:B------:R-:W-:Y:S01]  /*06d0*/  FMUL R29, R16.reuse, R29 ;  /* 0x0000001d101d7220 */ /* 0x040fe20000400000 */
[----:B------:R-:W-:Y:S01]  /*06e0*/  FMUL R27, R16, R2 ;  /* 0x00000002101b7220 */ /* 0x000fe20000400000 */
[C-C-:B------:R-:W-:Y:S01]  /*06f0*/  FFMA R3, R19.reuse, R18, R4.reuse ;  /* 0x0000001213037223 */ /* 0x140fe20000000004 */
[C-C-:B------:R-:W-:Y:S01]  /*0700*/  FFMA R2, R19.reuse, R22, R4.reuse ;  /* 0x0000001613027223 */ /* 0x140fe20000000004 */
[C-C-:B------:R-:W-:Y:S01]  /*0710*/  FFMA R18, R19.reuse, R29, R4.reuse ;  /* 0x0000001d13127223 */ /* 0x140fe20000000004 */
[----:B------:R-:W-:Y:S01]  /*0720*/  FFMA R19, R19, R27, R4 ;  /* 0x0000001b13137223 */ /* 0x000fe20000000004 */
[----:B------:R-:W-:-:S02]  /*0730*/  FSETP.GEU.AND P6, PT, R7, RZ, PT ;  /* 0x000000ff0700720b */ /* 0x000fc40003fce000 */
[----:B------:R-:W-:Y:S02]  /*0740*/  FSETP.GEU.AND P0, PT, R6, RZ, PT ;  /* 0x000000ff0600720b */ /* 0x000fe40003f0e000 */
[----:B------:R-:W-:Y:S02]  /*0750*/  FSETP.GEU.AND P1, PT, R5, RZ, PT ;  /* 0x000000ff0500720b */ /* 0x000fe40003f2e000 */
[----:B------:R-:W-:Y:S02]  /*0760*/  FSETP.GEU.AND P2, PT, R0, RZ, PT ;  /* 0x000000ff0000720b */ /* 0x000fe40003f4e000 */
[----:B------:R-:W-:Y:S02]  /*0770*/  SEL R7, R7, RZ, P6 ;  /* 0x000000ff07077207 */ /* 0x000fe40003000000 */
[----:B------:R-:W-:Y:S02]  /*0780*/  FSETP.GEU.AND P3, PT, R19, RZ, PT ;  /* 0x000000ff1300720b */ /* 0x000fe40003f6e000 */
[----:B------:R-:W-:-:S02]  /*0790*/  FSETP.GEU.AND P4, PT, R18, RZ, PT ;  /* 0x000000ff1200720b */ /* 0x000fc40003f8e000 */
[----:B------:R-:W-:Y:S02]  /*07a0*/  FSETP.GEU.AND P5, PT, R3, RZ, PT ;  /* 0x000000ff0300720b */ /* 0x000fe40003fae000 */
[----:B------:R-:W-:Y:S01]  /*07b0*/  FSETP.GEU.AND P6, PT, R2, RZ, PT ;  /* 0x000000ff0200720b */ /* 0x000fe20003fce000 */
[--C-:B-1----:R-:W-:Y:S01]  /*07c0*/  IMAD.WIDE R22, R23, 0x4, R24.reuse ;  /* 0x0000000417167825 */ /* 0x102fe200078e0218 */
[----:B------:R-:W-:Y:S02]  /*07d0*/  SEL R6, R6, RZ, P0 ;  /* 0x000000ff06067207 */ /* 0x000fe40000000000 */
[----:B------:R-:W-:Y:S01]  /*07e0*/  SEL R5, R5, RZ, P1 ;  /* 0x000000ff05057207 */ /* 0x000fe20000800000 */
[----:B------:R-:W-:Y:S01]  /*07f0*/  IMAD.WIDE R24, R17, 0x4, R24 ;  /* 0x0000000411187825 */ /* 0x000fe200078e0218 */
[----:B------:R-:W-:Y:S02]  /*0800*/  SEL R4, R0, RZ, P2 ;  /* 0x000000ff00047207 */ /* 0x000fe40001000000 */
[----:B------:R-:W-:-:S02]  /*0810*/  SEL R19, R19, RZ, P3 ;  /* 0x000000ff13137207 */ /* 0x000fc40001800000 */
[----:B------:R-:W-:Y:S02]  /*0820*/  SEL R18, R18, RZ, P4 ;  /* 0x000000ff12127207 */ /* 0x000fe40002000000 */
[----:B------:R-:W-:Y:S02]  /*0830*/  SEL R17, R3, RZ, P5 ;  /* 0x000000ff03117207 */ /* 0x000fe40002800000 */
[----:B------:R-:W-:Y:S01]  /*0840*/  SEL R16, R2, RZ, P6 ;  /* 0x000000ff02107207 */ /* 0x000fe20003000000 */
[----:B------:R-:W-:Y:S04]  /*0850*/  STG.E.128 desc[UR4][R20.64], R12 ;  /* 0x0000000c14007986 */ /* 0x000fe8000c101d04 */
[----:B------:R-:W-:Y:S04]  /*0860*/  STG.E.128 desc[UR4][R20.64+0x800], R8 ;  /* 0x0008000814007986 */ /* 0x000fe8000c101d04 */
[----:B------:R-:W-:Y:S04]  /*0870*/  STG.E.128 desc[UR4][R22.64], R4 ;  /* 0x0000000416007986 */ /* 0x000fe8000c101d04 */
[----:B------:R-:W-:Y:S01]  /*0880*/  STG.E.128 desc[UR4][R24.64], R16 ;  /* 0x0000001018007986 */ /* 0x000fe2000c101d04 */
[----:B------:R-:W-:Y:S05]  /*0890*/  EXIT ;  /* 0x000000000000794d */ /* 0x000fea0003800000 */
.L_x_0:
[----:B------:R-:W-:-:S00]  /*08a0*/  BRA `(.L_x_0) ;  /* 0xfffffffc00fc7947 */ /* 0x000fc0000383ffff */
[----:B------:R-:W-:-:S00]  /*08b0*/  NOP ;  /* 0x0000000000007918 */ /* 0x000fc00000000000 */
        /* <DEDUP_REMOVED lines=12> */
.L_x_1:


//--------------------- .nv.global.init           --------------------------
	.section	.nv.global.init,"aw",@progbits
.nv.global.init:
	.type		_$_str,@object
	.size		_$_str,(_$_str_$_2 - _$_str)
_$_str:
        /*0000*/ 	.byte	0x5f, 0x5f, 0x43, 0x55, 0x44, 0x41, 0x5f, 0x46, 0x54, 0x5a, 0x00
	.type		_$_str_$_2,@object
	.size		_$_str_$_2,(.L_1 - _$_str_$_2)
_$_str_$_2:
        /*000b*/ 	.byte	0x5f, 0x5f, 0x43, 0x55, 0x44, 0x41, 0x5f, 0x50, 0x52, 0x45, 0x43, 0x5f, 0x53, 0x51, 0x52, 0x54
        /*001b*/ 	.byte	0x00
.L_1:


//--------------------- .nv.constant0.triton_poi_fused__native_batch_norm_legit_no_training_convolution_relu_35 --------------------------
	.section	.nv.constant0.triton_poi_fused__native_batch_norm_legit_no_training_convolution_relu_35,"a",@progbits
	.sectionflags	@""
	.align	4
.nv.constant0.triton_poi_fused__native_batch_norm_legit_no_training_convolution_relu_35:
	.zero		588
